//
// Generated by NVIDIA NVVM Compiler
//
// Compiler Build ID: CL-36424714
// Cuda compilation tools, release 13.0, V13.0.88
// Based on NVVM 20.0.0
//

.version 9.0
.target sm_100
.address_size 64

	// .globl	_Z23convolution3D_optimizedPfS_iii
.const .align 4 .b8 d_kernel_const[108];
// _ZZ23convolution3D_optimizedPfS_iiiE6s_data has been demoted

.visible .entry _Z23convolution3D_optimizedPfS_iii(
	.param .u64 .ptr .align 1 _Z23convolution3D_optimizedPfS_iii_param_0,
	.param .u64 .ptr .align 1 _Z23convolution3D_optimizedPfS_iii_param_1,
	.param .u32 _Z23convolution3D_optimizedPfS_iii_param_2,
	.param .u32 _Z23convolution3D_optimizedPfS_iii_param_3,
	.param .u32 _Z23convolution3D_optimizedPfS_iii_param_4
)
{
	.reg .pred 	%p<24>;
	.reg .b32 	%r<34>;
	.reg .b32 	%f<83>;
	.reg .b64 	%rd<9>;
	// demoted variable
	.shared .align 4 .b8 _ZZ23convolution3D_optimizedPfS_iiiE6s_data[864];
	ld.param.u64 	%rd1, [_Z23convolution3D_optimizedPfS_iii_param_0];
	ld.param.u64 	%rd2, [_Z23convolution3D_optimizedPfS_iii_param_1];
	ld.param.u32 	%r8, [_Z23convolution3D_optimizedPfS_iii_param_2];
	ld.param.u32 	%r9, [_Z23convolution3D_optimizedPfS_iii_param_3];
	ld.param.u32 	%r10, [_Z23convolution3D_optimizedPfS_iii_param_4];
	mov.u32 	%r1, %tid.x;
	mov.u32 	%r2, %tid.y;
	mov.u32 	%r3, %tid.z;
	mov.u32 	%r11, %ctaid.x;
	shl.b32 	%r12, %r11, 2;
	add.s32 	%r4, %r12, %r1;
	mov.u32 	%r13, %ctaid.y;
	shl.b32 	%r14, %r13, 2;
	add.s32 	%r5, %r14, %r2;
	mov.u32 	%r15, %ctaid.z;
	shl.b32 	%r16, %r15, 2;
	add.s32 	%r6, %r16, %r3;
	setp.gt.s32 	%p1, %r4, 0;
	setp.le.s32 	%p2, %r4, %r10;
	and.pred  	%p3, %p1, %p2;
	setp.ne.s32 	%p4, %r5, 0;
	setp.le.s32 	%p5, %r5, %r9;
	and.pred  	%p6, %p4, %p5;
	and.pred  	%p8, %p3, %p6;
	setp.ne.s32 	%p9, %r6, 0;
	setp.le.s32 	%p10, %r6, %r8;
	and.pred  	%p11, %p9, %p10;
	and.pred  	%p13, %p8, %p11;
	mov.u32 	%r17, _ZZ23convolution3D_optimizedPfS_iiiE6s_data;
	mad.lo.s32 	%r18, %r3, 144, %r17;
	mad.lo.s32 	%r19, %r2, 24, %r18;
	shl.b32 	%r20, %r1, 2;
	add.s32 	%r7, %r19, %r20;
	not.pred 	%p14, %p13;
	@%p14 bra 	$L__BB0_2;
	cvta.to.global.u64 	%rd3, %rd1;
	add.s32 	%r22, %r6, -1;
	mad.lo.s32 	%r23, %r9, %r22, %r5;
	add.s32 	%r24, %r23, -1;
	mad.lo.s32 	%r25, %r24, %r10, %r4;
	add.s32 	%r26, %r25, -1;
	mul.wide.s32 	%rd4, %r26, 4;
	add.s64 	%rd5, %rd3, %rd4;
	ld.global.f32 	%f1, [%rd5];
	st.shared.f32 	[%r7], %f1;
	bra.uni 	$L__BB0_3;
$L__BB0_2:
	mov.b32 	%r21, 0;
	st.shared.u32 	[%r7], %r21;
$L__BB0_3:
	bar.sync 	0;
	or.b32  	%r27, %r1, %r2;
	and.b32  	%r28, %r27, 1020;
	setp.ne.s32 	%p15, %r28, 0;
	setp.gt.u32 	%p16, %r3, 3;
	or.pred  	%p17, %p15, %p16;
	setp.ge.s32 	%p18, %r4, %r10;
	or.pred  	%p19, %p17, %p18;
	setp.ge.s32 	%p20, %r5, %r9;
	or.pred  	%p21, %p19, %p20;
	setp.ge.s32 	%p22, %r6, %r8;
	or.pred  	%p23, %p21, %p22;
	@%p23 bra 	$L__BB0_5;
	ld.shared.f32 	%f2, [%r7];
	ld.const.f32 	%f3, [d_kernel_const];
	fma.rn.f32 	%f4, %f2, %f3, 0f00000000;
	ld.shared.f32 	%f5, [%r7+4];
	ld.const.f32 	%f6, [d_kernel_const+4];
	fma.rn.f32 	%f7, %f5, %f6, %f4;
	ld.shared.f32 	%f8, [%r7+8];
	ld.const.f32 	%f9, [d_kernel_const+8];
	fma.rn.f32 	%f10, %f8, %f9, %f7;
	ld.shared.f32 	%f11, [%r7+24];
	ld.const.f32 	%f12, [d_kernel_const+12];
	fma.rn.f32 	%f13, %f11, %f12, %f10;
	ld.shared.f32 	%f14, [%r7+28];
	ld.const.f32 	%f15, [d_kernel_const+16];
	fma.rn.f32 	%f16, %f14, %f15, %f13;
	ld.shared.f32 	%f17, [%r7+32];
	ld.const.f32 	%f18, [d_kernel_const+20];
	fma.rn.f32 	%f19, %f17, %f18, %f16;
	ld.shared.f32 	%f20, [%r7+48];
	ld.const.f32 	%f21, [d_kernel_const+24];
	fma.rn.f32 	%f22, %f20, %f21, %f19;
	ld.shared.f32 	%f23, [%r7+52];
	ld.const.f32 	%f24, [d_kernel_const+28];
	fma.rn.f32 	%f25, %f23, %f24, %f22;
	ld.shared.f32 	%f26, [%r7+56];
	ld.const.f32 	%f27, [d_kernel_const+32];
	fma.rn.f32 	%f28, %f26, %f27, %f25;
	ld.shared.f32 	%f29, [%r7+144];
	ld.const.f32 	%f30, [d_kernel_const+36];
	fma.rn.f32 	%f31, %f29, %f30, %f28;
	ld.shared.f32 	%f32, [%r7+148];
	ld.const.f32 	%f33, [d_kernel_const+40];
	fma.rn.f32 	%f34, %f32, %f33, %f31;
	ld.shared.f32 	%f35, [%r7+152];
	ld.const.f32 	%f36, [d_kernel_const+44];
	fma.rn.f32 	%f37, %f35, %f36, %f34;
	ld.shared.f32 	%f38, [%r7+168];
	ld.const.f32 	%f39, [d_kernel_const+48];
	fma.rn.f32 	%f40, %f38, %f39, %f37;
	ld.shared.f32 	%f41, [%r7+172];
	ld.const.f32 	%f42, [d_kernel_const+52];
	fma.rn.f32 	%f43, %f41, %f42, %f40;
	ld.shared.f32 	%f44, [%r7+176];
	ld.const.f32 	%f45, [d_kernel_const+56];
	fma.rn.f32 	%f46, %f44, %f45, %f43;
	ld.shared.f32 	%f47, [%r7+192];
	ld.const.f32 	%f48, [d_kernel_const+60];
	fma.rn.f32 	%f49, %f47, %f48, %f46;
	ld.shared.f32 	%f50, [%r7+196];
	ld.const.f32 	%f51, [d_kernel_const+64];
	fma.rn.f32 	%f52, %f50, %f51, %f49;
	ld.shared.f32 	%f53, [%r7+200];
	ld.const.f32 	%f54, [d_kernel_const+68];
	fma.rn.f32 	%f55, %f53, %f54, %f52;
	ld.shared.f32 	%f56, [%r7+288];
	ld.const.f32 	%f57, [d_kernel_const+72];
	fma.rn.f32 	%f58, %f56, %f57, %f55;
	ld.shared.f32 	%f59, [%r7+292];
	ld.const.f32 	%f60, [d_kernel_const+76];
	fma.rn.f32 	%f61, %f59, %f60, %f58;
	ld.shared.f32 	%f62, [%r7+296];
	ld.const.f32 	%f63, [d_kernel_const+80];
	fma.rn.f32 	%f64, %f62, %f63, %f61;
	ld.shared.f32 	%f65, [%r7+312];
	ld.const.f32 	%f66, [d_kernel_const+84];
	fma.rn.f32 	%f67, %f65, %f66, %f64;
	ld.shared.f32 	%f68, [%r7+316];
	ld.const.f32 	%f69, [d_kernel_const+88];
	fma.rn.f32 	%f70, %f68, %f69, %f67;
	ld.shared.f32 	%f71, [%r7+320];
	ld.const.f32 	%f72, [d_kernel_const+92];
	fma.rn.f32 	%f73, %f71, %f72, %f70;
	ld.shared.f32 	%f74, [%r7+336];
	ld.const.f32 	%f75, [d_kernel_const+96];
	fma.rn.f32 	%f76, %f74, %f75, %f73;
	ld.shared.f32 	%f77, [%r7+340];
	ld.const.f32 	%f78, [d_kernel_const+100];
	fma.rn.f32 	%f79, %f77, %f78, %f76;
	ld.shared.f32 	%f80, [%r7+344];
	ld.const.f32 	%f81, [d_kernel_const+104];
	fma.rn.f32 	%f82, %f80, %f81, %f79;
	mad.lo.s32 	%r32, %r9, %r6, %r5;
	mad.lo.s32 	%r33, %r32, %r10, %r4;
	cvta.to.global.u64 	%rd6, %rd2;
	mul.wide.s32 	%rd7, %r33, 4;
	add.s64 	%rd8, %rd6, %rd7;
	st.global.f32 	[%rd8], %f82;
$L__BB0_5:
	ret;

}


// ===== COMPILED SASS (sm_100) =====

	.target	sm_100

	.elftype	@"ET_EXEC"


//--------------------- .note.nv.tkinfo           --------------------------
	.section	.note.nv.tkinfo,"",@"SHT_NOTE"
	.sectionflags	@"SHF_NOTE_NV_TKINFO"
	.tkinfo
        /*0018*/ 	.word	0x00000002
        /*0030*/ 	.string	""
        /*0030*/ 	.string	"ptxas"
        /*0030*/ 	.string	"Cuda compilation tools, release 13.0, V13.0.88"
        /*0030*/ 	.string	"Build cuda_13.0.r13.0/compiler.36424714_0"
        /*0030*/ 	.string	"-arch sm_100 -m 64 "



//--------------------- .note.nv.cuinfo           --------------------------
	.section	.note.nv.cuinfo,"",@"SHT_NOTE"
	.sectionflags	@"SHF_NOTE_NV_CUINFO"
        /*0018*/ 	.short	0x0002
        /*001a*/ 	.short	0x0064
        /*001c*/ 	.short	0x0082
	.zero		2


//--------------------- .nv.info                  --------------------------
	.section	.nv.info,"",@"SHT_CUDA_INFO"
	.align	4


	//----- nvinfo : EIATTR_REGCOUNT
	.align		4
        /*0000*/ 	.byte	0x04, 0x2f
        /*0002*/ 	.short	(.L_2 - .L_1)
	.align		4
.L_1:
        /*0004*/ 	.word	index@(_Z23convolution3D_optimizedPfS_iii)
        /*0008*/ 	.word	0x00000018


	//----- nvinfo : EIATTR_FRAME_SIZE
	.align		4
.L_2:
        /*000c*/ 	.byte	0x04, 0x11
        /*000e*/ 	.short	(.L_4 - .L_3)
	.align		4
.L_3:
        /*0010*/ 	.word	index@(_Z23convolution3D_optimizedPfS_iii)
        /*0014*/ 	.word	0x00000000


	//----- nvinfo : EIATTR_MIN_STACK_SIZE
	.align		4
.L_4:
        /*0018*/ 	.byte	0x04, 0x12
        /*001a*/ 	.short	(.L_6 - .L_5)
	.align		4
.L_5:
        /*001c*/ 	.word	index@(_Z23convolution3D_optimizedPfS_iii)
        /*0020*/ 	.word	0x00000000
.L_6:


//--------------------- .nv.compat                --------------------------
	.section	.nv.compat,"",@"SHT_CUDA_COMPAT_INFO"
	.align	4
        /*0000*/ 	.byte	0x02, 0x09, 0x00, 0x00, 0x02, 0x02, 0x01, 0x00, 0x02, 0x05, 0x05, 0x00, 0x03, 0x07, 0x01, 0x01
        /*0010*/ 	.byte	0x02, 0x03, 0x00, 0x00, 0x02, 0x06, 0x01, 0x00, 0x04, 0x0b, 0x08, 0x00, 0x09, 0x00, 0x00, 0x00
        /*0020*/ 	.byte	0x00, 0x00, 0x00, 0x00


//--------------------- .nv.info._Z23convolution3D_optimizedPfS_iii --------------------------
	.section	.nv.info._Z23convolution3D_optimizedPfS_iii,"",@"SHT_CUDA_INFO"
	.sectionflags	@""
	.align	4


	//----- nvinfo : EIATTR_CUDA_API_VERSION
	.align		4
        /*0000*/ 	.byte	0x04, 0x37
        /*0002*/ 	.short	(.L_8 - .L_7)
.L_7:
        /*0004*/ 	.word	0x00000082


	//----- nvinfo : EIATTR_KPARAM_INFO
	.align		4
.L_8:
        /*0008*/ 	.byte	0x04, 0x17
        /*000a*/ 	.short	(.L_10 - .L_9)
.L_9:
        /*000c*/ 	.word	0x00000000
        /*0010*/ 	.short	0x0004
        /*0012*/ 	.short	0x0018
        /*0014*/ 	.byte	0x00, 0xf0, 0x11, 0x00


	//----- nvinfo : EIATTR_KPARAM_INFO
	.align		4
.L_10:
        /*0018*/ 	.byte	0x04, 0x17
        /*001a*/ 	.short	(.L_12 - .L_11)
.L_11:
        /*001c*/ 	.word	0x00000000
        /*0020*/ 	.short	0x0003
        /*0022*/ 	.short	0x0014
        /*0024*/ 	.byte	0x00, 0xf0, 0x11, 0x00


	//----- nvinfo : EIATTR_KPARAM_INFO
	.align		4
.L_12:
        /*0028*/ 	.byte	0x04, 0x17
        /*002a*/ 	.short	(.L_14 - .L_13)
.L_13:
        /*002c*/ 	.word	0x00000000
        /*0030*/ 	.short	0x0002
        /*0032*/ 	.short	0x0010
        /*0034*/ 	.byte	0x00, 0xf0, 0x11, 0x00


	//----- nvinfo : EIATTR_KPARAM_INFO
	.align		4
.L_14:
        /*0038*/ 	.byte	0x04, 0x17
        /*003a*/ 	.short	(.L_16 - .L_15)
.L_15:
        /*003c*/ 	.word	0x00000000
        /*0040*/ 	.short	0x0001
        /*0042*/ 	.short	0x0008
        /*0044*/ 	.byte	0x00, 0xf5, 0x21, 0x00


	//----- nvinfo : EIATTR_KPARAM_INFO
	.align		4
.L_16:
        /*0048*/ 	.byte	0x04, 0x17
        /*004a*/ 	.short	(.L_18 - .L_17)
.L_17:
        /*004c*/ 	.word	0x00000000
        /*0050*/ 	.short	0x0000
        /*0052*/ 	.short	0x0000
        /*0054*/ 	.byte	0x00, 0xf5, 0x21, 0x00


	//----- nvinfo : EIATTR_SPARSE_MMA_MASK
	.align		4
.L_18:
        /*0058*/ 	.byte	0x03, 0x50
        /*005a*/ 	.short	0x0000


	//----- nvinfo : EIATTR_MAXREG_COUNT
	.align		4
        /*005c*/ 	.byte	0x03, 0x1b
        /*005e*/ 	.short	0x00ff


	//----- nvinfo : EIATTR_NUM_BARRIERS
	.align		4
        /*0060*/ 	.byte	0x02, 0x4c
        /*0062*/ 	.byte	0x01
	.zero		1


	//----- nvinfo : EIATTR_MERCURY_ISA_VERSION
	.align		4
        /*0064*/ 	.byte	0x03, 0x5f
        /*0066*/ 	.short	0x0101


	//----- nvinfo : EIATTR_VRC_CTA_INIT_COUNT
	.align		4
        /*0068*/ 	.byte	0x02, 0x4a
	.zero		1
	.zero		1


	//----- nvinfo : EIATTR_EXIT_INSTR_OFFSETS
	.align		4
        /*006c*/ 	.byte	0x04, 0x1c
        /*006e*/ 	.short	(.L_20 - .L_19)


	//   ....[0]....
.L_19:
        /*0070*/ 	.word	0x000002a0


	//   ....[1]....
        /*0074*/ 	.word	0x000006e0


	//----- nvinfo : EIATTR_CBANK_PARAM_SIZE
	.align		4
.L_20:
        /*0078*/ 	.byte	0x03, 0x19
        /*007a*/ 	.short	0x001c


	//----- nvinfo : EIATTR_PARAM_CBANK
	.align		4
        /*007c*/ 	.byte	0x04, 0x0a
        /*007e*/ 	.short	(.L_22 - .L_21)
	.align		4
.L_21:
        /*0080*/ 	.word	index@(.nv.constant0._Z23convolution3D_optimizedPfS_iii)
        /*0084*/ 	.short	0x0380
        /*0086*/ 	.short	0x001c


	//----- nvinfo : EIATTR_SW_WAR
	.align		4
.L_22:
        /*0088*/ 	.byte	0x04, 0x36
        /*008a*/ 	.short	(.L_24 - .L_23)
.L_23:
        /*008c*/ 	.word	0x00000008
.L_24:


//--------------------- .nv.callgraph             --------------------------
	.section	.nv.callgraph,"",@"SHT_CUDA_CALLGRAPH"
	.align	4
	.sectionentsize	8
	.align		4
        /*0000*/ 	.word	0x00000000
	.align		4
        /*0004*/ 	.word	0xffffffff
	.align		4
        /*0008*/ 	.word	0x00000000
	.align		4
        /*000c*/ 	.word	0xfffffffe
	.align		4
        /*0010*/ 	.word	0x00000000
	.align		4
        /*0014*/ 	.word	0xfffffffd
	.align		4
        /*0018*/ 	.word	0x00000000
	.align		4
        /*001c*/ 	.word	0xfffffffc


//--------------------- .nv.constant3             --------------------------
	.section	.nv.constant3,"a",@progbits
	.align	4
.nv.constant3:
	.type		d_kernel_const,@object
	.size		d_kernel_const,(.L_0 - d_kernel_const)
d_kernel_const:
	.zero		108
.L_0:


//--------------------- .text._Z23convolution3D_optimizedPfS_iii --------------------------
	.section	.text._Z23convolution3D_optimizedPfS_iii,"ax",@progbits
	.align	128
        .global         _Z23convolution3D_optimizedPfS_iii
        .type           _Z23convolution3D_optimizedPfS_iii,@function
        .size           _Z23convolution3D_optimizedPfS_iii,(.L_x_1 - _Z23convolution3D_optimizedPfS_iii)
        .other          _Z23convolution3D_optimizedPfS_iii,@"STO_CUDA_ENTRY STV_DEFAULT"
_Z23convolution3D_optimizedPfS_iii:
.text._Z23convolution3D_optimizedPfS_iii:
[----:B------:R-:W-:Y:S01]  /*0000*/  LDC R1, c[0x0][0x37c] ;  /* 0x0000df00ff017b82 */ /* 0x000fe20000000800 */
[----:B------:R-:W0:Y:S01]  /*0010*/  S2R R9, SR_TID.X ;  /* 0x0000000000097919 */ /* 0x000e220000002100 */
[----:B------:R-:W1:Y:S01]  /*0020*/  LDCU UR6, c[0x0][0x398] ;  /* 0x00007300ff0677ac */ /* 0x000e620008000800 */
[----:B------:R-:W0:Y:S01]  /*0030*/  S2R R2, SR_CTAID.X ;  /* 0x0000000000027919 */ /* 0x000e220000002500 */
[----:B------:R-:W2:Y:S01]  /*0040*/  LDCU.64 UR8, c[0x0][0x390] ;  /* 0x00007200ff0877ac */ /* 0x000ea20008000a00 */
[----:B------:R-:W3:Y:S01]  /*0050*/  S2R R8, SR_TID.Y ;  /* 0x0000000000087919 */ /* 0x000ee20000002200 */
[----:B------:R-:W4:Y:S01]  /*0060*/  LDCU.64 UR4, c[0x0][0x358] ;  /* 0x00006b00ff0477ac */ /* 0x000f220008000a00 */
[----:B------:R-:W3:Y:S01]  /*0070*/  S2R R3, SR_CTAID.Y ;  /* 0x0000000000037919 */ /* 0x000ee20000002600 */
[----:B------:R-:W5:Y:S01]  /*0080*/  S2R R11, SR_TID.Z ;  /* 0x00000000000b7919 */ /* 0x000f620000002300 */
[----:B------:R-:W5:Y:S01]  /*0090*/  S2R R4, SR_CTAID.Z ;  /* 0x0000000000047919 */ /* 0x000f620000002700 */
[----:B0-----:R-:W-:-:S04]  /*00a0*/  LEA R2, R2, R9, 0x2 ;  /* 0x0000000902027211 */ /* 0x001fc800078e10ff */
[C---:B-1----:R-:W-:Y:S02]  /*00b0*/  ISETP.GT.AND P1, PT, R2.reuse, UR6, PT ;  /* 0x0000000602007c0c */ /* 0x042fe4000bf24270 */
[----:B---3--:R-:W-:Y:S02]  /*00c0*/  LEA R3, R3, R8, 0x2 ;  /* 0x0000000803037211 */ /* 0x008fe400078e10ff */
[----:B------:R-:W-:Y:S02]  /*00d0*/  ISETP.GT.AND P1, PT, R2, RZ, !P1 ;  /* 0x000000ff0200720c */ /* 0x000fe40004f24270 */
[C---:B--2---:R-:W-:Y:S02]  /*00e0*/  ISETP.GT.AND P2, PT, R3.reuse, UR9, PT ;  /* 0x0000000903007c0c */ /* 0x044fe4000bf44270 */
[----:B-----5:R-:W-:Y:S02]  /*00f0*/  LEA R4, R4, R11, 0x2 ;  /* 0x0000000b04047211 */ /* 0x020fe400078e10ff */
[----:B------:R-:W-:-:S02]  /*0100*/  ISETP.NE.AND P2, PT, R3, RZ, !P2 ;  /* 0x000000ff0300720c */ /* 0x000fc40005745270 */
[----:B------:R-:W-:-:S04]  /*0110*/  ISETP.GT.AND P0, PT, R4, UR8, PT ;  /* 0x0000000804007c0c */ /* 0x000fc8000bf04270 */
[----:B------:R-:W-:-:S04]  /*0120*/  ISETP.NE.AND P0, PT, R4, RZ, !P0 ;  /* 0x000000ff0400720c */ /* 0x000fc80004705270 */
[----:B------:R-:W-:-:S13]  /*0130*/  PLOP3.LUT P1, PT, P0, P1, P2, 0x80, 0x0 ;  /* 0x000000000000781c */ /* 0x000fda0000723020 */
[----:B------:R-:W-:Y:S01]  /*0140*/  @P1 IADD3 R0, PT, PT, R4, -0x1, RZ ;  /* 0xffffffff04001810 */ /* 0x000fe20007ffe0ff */
[----:B------:R-:W0:Y:S04]  /*0150*/  @P1 LDC.64 R6, c[0x0][0x380] ;  /* 0x0000e000ff061b82 */ /* 0x000e280000000a00 */
[----:B------:R-:W-:-:S05]  /*0160*/  @P1 IMAD R0, R0, UR9, R3 ;  /* 0x0000000900001c24 */ /* 0x000fca000f8e0203 */
[----:B------:R-:W-:-:S05]  /*0170*/  @P1 IADD3 R5, PT, PT, R0, -0x1, RZ ;  /* 0xffffffff00051810 */ /* 0x000fca0007ffe0ff */
[----:B------:R-:W-:-:S05]  /*0180*/  @P1 IMAD R5, R5, UR6, R2 ;  /* 0x0000000605051c24 */ /* 0x000fca000f8e0202 */
[----:B------:R-:W-:-:S05]  /*0190*/  @P1 IADD3 R5, PT, PT, R5, -0x1, RZ ;  /* 0xffffffff05051810 */ /* 0x000fca0007ffe0ff */
[----:B0-----:R-:W-:-:S06]  /*01a0*/  @P1 IMAD.WIDE R6, R5, 0x4, R6 ;  /* 0x0000000405061825 */ /* 0x001fcc00078e0206 */
[----:B----4-:R-:W2:Y:S01]  /*01b0*/  @P1 LDG.E R6, desc[UR4][R6.64] ;  /* 0x0000000406061981 */ /* 0x010ea2000c1e1900 */
[----:B------:R-:W-:Y:S02]  /*01c0*/  MOV R0, 0x400 ;  /* 0x0000040000007802 */ /* 0x000fe40000000f00 */
[----:B------:R-:W-:Y:S01]  /*01d0*/  LOP3.LUT P0, RZ, R9, 0x3fc, R8, 0xc8, !PT ;  /* 0x000003fc09ff7812 */ /* 0x000fe2000780c808 */
[----:B------:R-:W0:Y:S03]  /*01e0*/  S2R R5, SR_CgaCtaId ;  /* 0x0000000000057919 */ /* 0x000e260000008800 */
[----:B------:R-:W-:-:S04]  /*01f0*/  ISETP.GT.U32.OR P0, PT, R11, 0x3, P0 ;  /* 0x000000030b00780c */ /* 0x000fc80000704470 */
[----:B------:R-:W-:-:S04]  /*0200*/  ISETP.GE.OR P0, PT, R2, UR6, P0 ;  /* 0x0000000602007c0c */ /* 0x000fc80008706670 */
[----:B------:R-:W-:-:S04]  /*0210*/  ISETP.GE.OR P0, PT, R3, UR9, P0 ;  /* 0x0000000903007c0c */ /* 0x000fc80008706670 */
[----:B------:R-:W-:Y:S02]  /*0220*/  ISETP.GE.OR P0, PT, R4, UR8, P0 ;  /* 0x0000000804007c0c */ /* 0x000fe40008706670 */
[----:B0-----:R-:W-:-:S05]  /*0230*/  LEA R0, R5, R0, 0x18 ;  /* 0x0000000005007211 */ /* 0x001fca00078ec0ff */
[----:B------:R-:W-:-:S04]  /*0240*/  IMAD R0, R11, 0x90, R0 ;  /* 0x000000900b007824 */ /* 0x000fc800078e0200 */
[----:B------:R-:W-:-:S05]  /*0250*/  IMAD R0, R8, 0x18, R0 ;  /* 0x0000001808007824 */ /* 0x000fca00078e0200 */
[----:B------:R-:W-:-:S05]  /*0260*/  LEA R5, R9, R0, 0x2 ;  /* 0x0000000009057211 */ /* 0x000fca00078e10ff */
[----:B--2---:R0:W-:Y:S04]  /*0270*/  @P1 STS [R5], R6 ;  /* 0x0000000605001388 */ /* 0x0041e80000000800 */
[----:B------:R0:W-:Y:S01]  /*0280*/  @!P1 STS [R5], RZ ;  /* 0x000000ff05009388 */ /* 0x0001e20000000800 */
[----:B------:R-:W-:Y:S06]  /*0290*/  BAR.SYNC.DEFER_BLOCKING 0x0 ;  /* 0x0000000000007b1d */ /* 0x000fec0000010000 */
[----:B------:R-:W-:Y:S05]  /*02a0*/  @P0 EXIT ;  /* 0x000000000000094d */ /* 0x000fea0003800000 */
[----:B------:R-:W1:Y:S01]  /*02b0*/  LDS R0, [R5] ;  /* 0x0000000005007984 */ /* 0x000e620000000800 */
[----:B------:R-:W1:Y:S01]  /*02c0*/  LDCU.128 UR12, c[0x3][URZ] ;  /* 0x00c00000ff0c77ac */ /* 0x000e620008000c00 */
[----:B------:R-:W-:Y:S02]  /*02d0*/  IMAD R3, R4, UR9, R3 ;  /* 0x0000000904037c24 */ /* 0x000fe4000f8e0203 */
[----:B------:R-:W2:Y:S01]  /*02e0*/  LDS R10, [R5+0x4] ;  /* 0x00000400050a7984 */ /* 0x000ea20000000800 */
[----:B------:R-:W3:Y:S01]  /*02f0*/  LDCU.128 UR16, c[0x3][0x10] ;  /* 0x00c00200ff1077ac */ /* 0x000ee20008000c00 */
[----:B------:R-:W-:Y:S02]  /*0300*/  IMAD R3, R3, UR6, R2 ;  /* 0x0000000603037c24 */ /* 0x000fe4000f8e0202 */
[----:B------:R-:W4:Y:S01]  /*0310*/  LDS R9, [R5+0x8] ;  /* 0x0000080005097984 */ /* 0x000f220000000800 */
[----:B------:R-:W5:Y:S03]  /*0320*/  LDCU.64 UR10, c[0x3][0x60] ;  /* 0x00c00c00ff0a77ac */ /* 0x000f660008000a00 */
[----:B------:R-:W3:Y:S01]  /*0330*/  LDS R11, [R5+0x18] ;  /* 0x00001800050b7984 */ /* 0x000ee20000000800 */
[----:B------:R-:W5:Y:S03]  /*0340*/  LDCU UR7, c[0x3][0x68] ;  /* 0x00c00d00ff0777ac */ /* 0x000f660008000800 */
[----:B------:R-:W5:Y:S04]  /*0350*/  LDS R12, [R5+0x1c] ;  /* 0x00001c00050c7984 */ /* 0x000f680000000800 */
[----:B------:R-:W5:Y:S04]  /*0360*/  LDS R13, [R5+0x20] ;  /* 0x00002000050d7984 */ /* 0x000f680000000800 */
[----:B------:R-:W5:Y:S04]  /*0370*/  LDS R14, [R5+0x30] ;  /* 0x00003000050e7984 */ /* 0x000f680000000800 */
[----:B------:R-:W5:Y:S04]  /*0380*/  LDS R15, [R5+0x34] ;  /* 0x00003400050f7984 */ /* 0x000f680000000800 */
[----:B------:R-:W5:Y:S04]  /*0390*/  LDS R8, [R5+0x38] ;  /* 0x0000380005087984 */ /* 0x000f680000000800 */
[----:B0-----:R-:W0:Y:S01]  /*03a0*/  LDS R6, [R5+0x90] ;  /* 0x0000900005067984 */ /* 0x001e220000000800 */
[----:B-1----:R-:W-:-:S03]  /*03b0*/  FFMA R7, R0, UR12, RZ ;  /* 0x0000000c00077c23 */ /* 0x002fc600080000ff */
[----:B------:R-:W-:Y:S01]  /*03c0*/  LDS R17, [R5+0x140] ;  /* 0x0001400005117984 */ /* 0x000fe20000000800 */
[----:B--2---:R-:W-:-:S03]  /*03d0*/  FFMA R10, R10, UR13, R7 ;  /* 0x0000000d0a0a7c23 */ /* 0x004fc60008000007 */
[----:B------:R-:W1:Y:S01]  /*03e0*/  LDS R0, [R5+0x94] ;  /* 0x0000940005007984 */ /* 0x000e620000000800 */
[----:B----4-:R-:W-:-:S03]  /*03f0*/  FFMA R10, R9, UR14, R10 ;  /* 0x0000000e090a7c23 */ /* 0x010fc6000800000a */
[----:B------:R-:W2:Y:S01]  /*0400*/  LDS R7, [R5+0x98] ;  /* 0x0000980005077984 */ /* 0x000ea20000000800 */
[----:B---3--:R-:W-:-:S03]  /*0410*/  FFMA R11, R11, UR15, R10 ;  /* 0x0000000f0b0b7c23 */ /* 0x008fc6000800000a */
[----:B------:R-:W3:Y:S01]  /*0420*/  LDS R9, [R5+0xa8] ;  /* 0x0000a80005097984 */ /* 0x000ee20000000800 */
[----:B------:R-:W4:Y:S01]  /*0430*/  LDCU.128 UR12, c[0x3][0x20] ;  /* 0x00c00400ff0c77ac */ /* 0x000f220008000c00 */
[----:B-----5:R-:W-:Y:S02]  /*0440*/  FFMA R12, R12, UR16, R11 ;  /* 0x000000100c0c7c23 */ /* 0x020fe4000800000b */
[----:B------:R-:W5:Y:S02]  /*0450*/  LDS R10, [R5+0xac] ;  /* 0x0000ac00050a7984 */ /* 0x000f640000000800 */
[----:B------:R-:W-:Y:S02]  /*0460*/  FFMA R13, R13, UR17, R12 ;  /* 0x000000110d0d7c23 */ /* 0x000fe4000800000c */
[----:B------:R-:W5:Y:S02]  /*0470*/  LDS R11, [R5+0xb0] ;  /* 0x0000b000050b7984 */ /* 0x000f640000000800 */
[----:B------:R-:W-:-:S02]  /*0480*/  FFMA R14, R14, UR18, R13 ;  /* 0x000000120e0e7c23 */ /* 0x000fc4000800000d */
[----:B------:R-:W5:Y:S02]  /*0490*/  LDS R12, [R5+0xc0] ;  /* 0x0000c000050c7984 */ /* 0x000f640000000800 */
[----:B------:R-:W-:Y:S02]  /*04a0*/  FFMA R15, R15, UR19, R14 ;  /* 0x000000130f0f7c23 */ /* 0x000fe4000800000e */
[----:B------:R-:W5:Y:S01]  /*04b0*/  LDS R13, [R5+0xc4] ;  /* 0x0000c400050d7984 */ /* 0x000f620000000800 */
[----:B------:R-:W3:Y:S01]  /*04c0*/  LDCU.128 UR16, c[0x3][0x30] ;  /* 0x00c00600ff1077ac */ /* 0x000ee20008000c00 */
[----:B----4-:R-:W-:Y:S02]  /*04d0*/  FFMA R15, R8, UR12, R15 ;  /* 0x0000000c080f7c23 */ /* 0x010fe4000800000f */
[----:B------:R-:W4:Y:S02]  /*04e0*/  LDS R14, [R5+0xc8] ;  /* 0x0000c800050e7984 */ /* 0x000f240000000800 */
[----:B0-----:R-:W-:-:S02]  /*04f0*/  FFMA R15, R6, UR13, R15 ;  /* 0x0000000d060f7c23 */ /* 0x001fc4000800000f */
[----:B------:R-:W0:Y:S04]  /*0500*/  LDS R8, [R5+0x120] ;  /* 0x0001200005087984 */ /* 0x000e280000000800 */
[----:B------:R-:W0:Y:S01]  /*0510*/  LDS R6, [R5+0x124] ;  /* 0x0001240005067984 */ /* 0x000e220000000800 */
[----:B-1----:R-:W-:-:S03]  /*0520*/  FFMA R16, R0, UR14, R15 ;  /* 0x0000000e00107c23 */ /* 0x002fc6000800000f */
[----:B------:R-:W-:Y:S01]  /*0530*/  LDS R19, [R5+0x150] ;  /* 0x0001500005137984 */ /* 0x000fe20000000800 */
[----:B--2---:R-:W-:-:S03]  /*0540*/  FFMA R16, R7, UR15, R16 ;  /* 0x0000000f07107c23 */ /* 0x004fc60008000010 */
[----:B------:R-:W1:Y:S01]  /*0550*/  LDS R0, [R5+0x128] ;  /* 0x0001280005007984 */ /* 0x000e620000000800 */
[----:B------:R-:W2:Y:S01]  /*0560*/  LDCU.128 UR12, c[0x3][0x40] ;  /* 0x00c00800ff0c77ac */ /* 0x000ea20008000c00 */
[----:B---3--:R-:W-:Y:S02]  /*0570*/  FFMA R7, R9, UR16, R16 ;  /* 0x0000001009077c23 */ /* 0x008fe40008000010 */
[----:B------:R-:W3:Y:S02]  /*0580*/  LDS R15, [R5+0x138] ;  /* 0x00013800050f7984 */ /* 0x000ee40000000800 */
[----:B-----5:R-:W-:Y:S02]  /*0590*/  FFMA R10, R10, UR17, R7 ;  /* 0x000000110a0a7c23 */ /* 0x020fe40008000007 */
[----:B------:R-:W5:Y:S02]  /*05a0*/  LDS R9, [R5+0x13c] ;  /* 0x00013c0005097984 */ /* 0x000f640000000800 */
[----:B------:R-:W-:-:S02]  /*05b0*/  FFMA R11, R11, UR18, R10 ;  /* 0x000000120b0b7c23 */ /* 0x000fc4000800000a */
[----:B------:R-:W-:Y:S02]  /*05c0*/  LDS R21, [R5+0x158] ;  /* 0x0001580005157984 */ /* 0x000fe40000000800 */
[----:B------:R-:W-:Y:S01]  /*05d0*/  FFMA R12, R12, UR19, R11 ;  /* 0x000000130c0c7c23 */ /* 0x000fe2000800000b */
[----:B------:R-:W1:Y:S01]  /*05e0*/  LDCU.128 UR16, c[0x3][0x50] ;  /* 0x00c00a00ff1077ac */ /* 0x000e620008000c00 */
[----:B------:R-:W5:Y:S02]  /*05f0*/  LDS R11, [R5+0x154] ;  /* 0x00015400050b7984 */ /* 0x000f640000000800 */
[----:B--2---:R-:W-:-:S04]  /*0600*/  FFMA R13, R13, UR12, R12 ;  /* 0x0000000c0d0d7c23 */ /* 0x004fc8000800000c */
[----:B----4-:R-:W-:-:S04]  /*0610*/  FFMA R13, R14, UR13, R13 ;  /* 0x0000000d0e0d7c23 */ /* 0x010fc8000800000d */
[----:B0-----:R-:W-:-:S04]  /*0620*/  FFMA R13, R8, UR14, R13 ;  /* 0x0000000e080d7c23 */ /* 0x001fc8000800000d */
[----:B------:R-:W-:Y:S02]  /*0630*/  FFMA R13, R6, UR15, R13 ;  /* 0x0000000f060d7c23 */ /* 0x000fe4000800000d */
[----:B------:R-:W0:Y:S02]  /*0640*/  LDC.64 R6, c[0x0][0x388] ;  /* 0x0000e200ff067b82 */ /* 0x000e240000000a00 */
[----:B-1----:R-:W-:-:S04]  /*0650*/  FFMA R0, R0, UR16, R13 ;  /* 0x0000001000007c23 */ /* 0x002fc8000800000d */
[----:B---3--:R-:W-:-:S04]  /*0660*/  FFMA R0, R15, UR17, R0 ;  /* 0x000000110f007c23 */ /* 0x008fc80008000000 */
[----:B-----5:R-:W-:-:S04]  /*0670*/  FFMA R0, R9, UR18, R0 ;  /* 0x0000001209007c23 */ /* 0x020fc80008000000 */
[----:B------:R-:W-:-:S04]  /*0680*/  FFMA R0, R17, UR19, R0 ;  /* 0x0000001311007c23 */ /* 0x000fc80008000000 */
[----:B------:R-:W-:Y:S01]  /*0690*/  FFMA R0, R19, UR10, R0 ;  /* 0x0000000a13007c23 */ /* 0x000fe20008000000 */
[----:B0-----:R-:W-:-:S04]  /*06a0*/  IMAD.WIDE R6, R3, 0x4, R6 ;  /* 0x0000000403067825 */ /* 0x001fc800078e0206 */
[----:B------:R-:W-:-:S04]  /*06b0*/  FFMA R0, R11, UR11, R0 ;  /* 0x0000000b0b007c23 */ /* 0x000fc80008000000 */
[----:B------:R-:W-:-:S05]  /*06c0*/  FFMA R21, R21, UR7, R0 ;  /* 0x0000000715157c23 */ /* 0x000fca0008000000 */
[----:B------:R-:W-:Y:S01]  /*06d0*/  STG.E desc[UR4][R6.64], R21 ;  /* 0x0000001506007986 */ /* 0x000fe2000c101904 */
[----:B------:R-:W-:Y:S05]  /*06e0*/  EXIT ;  /* 0x000000000000794d */ /* 0x000fea0003800000 */
.L_x_0:
[----:B------:R-:W-:-:S00]  /*06f0*/  BRA `(.L_x_0) ;  /* 0xfffffffc00fc7947 */ /* 0x000fc0000383ffff */
[----:B------:R-:W-:-:S00]  /*0700*/  NOP ;  /* 0x0000000000007918 */ /* 0x000fc00000000000 */
[----:B------:R-:W-:-:S00]  /*0710*/  NOP ;  /* 0x0000000000007918 */ /* 0x000fc00000000000 */
[----:B------:R-:W-:-:S00]  /*0720*/  NOP ;  /* 0x0000000000007918 */ /* 0x000fc00000000000 */
[----:B------:R-:W-:-:S00]  /*0730*/  NOP ;  /* 0x0000000000007918 */ /* 0x000fc00000000000 */
[----:B------:R-:W-:-:S00]  /*0740*/  NOP ;  /* 0x0000000000007918 */ /* 0x000fc00000000000 */
[----:B------:R-:W-:-:S00]  /*0750*/  NOP ;  /* 0x0000000000007918 */ /* 0x000fc00000000000 */
[----:B------:R-:W-:-:S00]  /*0760*/  NOP ;  /* 0x0000000000007918 */ /* 0x000fc00000000000 */
[----:B------:R-:W-:-:S00]  /*0770*/  NOP ;  /* 0x0000000000007918 */ /* 0x000fc00000000000 */
.L_x_1:


//--------------------- .nv.shared._Z23convolution3D_optimizedPfS_iii --------------------------
	.section	.nv.shared._Z23convolution3D_optimizedPfS_iii,"aw",@nobits
	.sectionflags	@""
	.align	4
.nv.shared._Z23convolution3D_optimizedPfS_iii:
	.zero		1888


//--------------------- .nv.shared.reserved.0     --------------------------
	.section	.nv.shared.reserved.0,"aw",@nobits
	.weak		__nv_reservedSMEM_offset_0_alias
	.size		__nv_reservedSMEM_offset_0_alias, 0, 64
	.other		__nv_reservedSMEM_offset_0_alias,@"STO_CUDA_RESERVED_SHARED STV_DEFAULT"
__nv_reservedSMEM_offset_0_alias:
	.zero		0
	.zero		64


//--------------------- .nv.constant0._Z23convolution3D_optimizedPfS_iii --------------------------
	.section	.nv.constant0._Z23convolution3D_optimizedPfS_iii,"a",@progbits
	.sectionflags	@""
	.align	4
.nv.constant0._Z23convolution3D_optimizedPfS_iii:
	.zero		924


//--------------------- SYMBOLS --------------------------

	.type		.nv.reservedSmem.offset0,@object
	.size		.nv.reservedSmem.offset0,0x4
	.type		.nv.reservedSmem.cap,@object
	.size		.nv.reservedSmem.cap,0x4
